	.headerflags	@"EF_CUDA_TEXMODE_UNIFIED EF_CUDA_64BIT_ADDRESS EF_CUDA_ACCELERATORS EF_CUDA_SM90 EF_CUDA_VIRTUAL_SM(EF_CUDA_SM90)"
	.elftype	@"ET_EXEC"


//--------------------- .nv.info                  --------------------------
	.section	.nv.info,"",@"SHT_CUDA_INFO"
	.align	4


	//----- nvinfo : EIATTR_REGCOUNT
	.align		4
        /*0000*/ 	.byte	0x04, 0x2f
        /*0002*/ 	.short	(.L_1 - .L_0)
	.align		4
.L_0:
        /*0004*/ 	.word	index@(triton_poi_fused_max_sub_2)
        /*0008*/ 	.word	0x0000000e


	//----- nvinfo : EIATTR_MIN_STACK_SIZE
	.align		4
.L_1:
        /*000c*/ 	.byte	0x04, 0x12
        /*000e*/ 	.short	(.L_3 - .L_2)
	.align		4
.L_2:
        /*0010*/ 	.word	index@(triton_poi_fused_max_sub_2)
        /*0014*/ 	.word	0x00000000


	//----- nvinfo : EIATTR_FRAME_SIZE
	.align		4
.L_3:
        /*0018*/ 	.byte	0x04, 0x11
        /*001a*/ 	.short	(.L_5 - .L_4)
	.align		4
.L_4:
        /*001c*/ 	.word	index@(triton_poi_fused_max_sub_2)
        /*0020*/ 	.word	0x00000000


	//----- nvinfo : EIATTR_MIN_STACK_SIZE
	.align		4
.L_5:
        /*0024*/ 	.byte	0x04, 0x12
        /*0026*/ 	.short	(.L_7 - .L_6)
	.align		4
.L_6:
        /*0028*/ 	.word	index@(triton_poi_fused_max_sub_2)
        /*002c*/ 	.word	0x00000000
.L_7:


//--------------------- .nv.info.triton_poi_fused_max_sub_2 --------------------------
	.section	.nv.info.triton_poi_fused_max_sub_2,"",@"SHT_CUDA_INFO"
	.sectionflags	@""
	.align	4


	//----- nvinfo : EIATTR_CUDA_API_VERSION
	.align		4
        /*0000*/ 	.byte	0x04, 0x37
        /*0002*/ 	.short	(.L_9 - .L_8)
.L_8:
        /*0004*/ 	.word	0x0000007c


	//----- nvinfo : EIATTR_KPARAM_INFO
	.align		4
.L_9:
        /*0008*/ 	.byte	0x04, 0x17
        /*000a*/ 	.short	(.L_11 - .L_10)
.L_10:
        /*000c*/ 	.word	0x00000000
        /*0010*/ 	.short	0x0002
        /*0012*/ 	.short	0x0010
        /*0014*/ 	.byte	0x00, 0xf0, 0x11, 0x00


	//----- nvinfo : EIATTR_KPARAM_INFO
	.align		4
.L_11:
        /*0018*/ 	.byte	0x04, 0x17
        /*001a*/ 	.short	(.L_13 - .L_12)
.L_12:
        /*001c*/ 	.word	0x00000000
        /*0020*/ 	.short	0x0001
        /*0022*/ 	.short	0x0008
        /*0024*/ 	.byte	0x00, 0xf4, 0x21, 0x00


	//----- nvinfo : EIATTR_KPARAM_INFO
	.align		4
.L_13:
        /*0028*/ 	.byte	0x04, 0x17
        /*002a*/ 	.short	(.L_15 - .L_14)
.L_14:
        /*002c*/ 	.word	0x00000000
        /*0030*/ 	.short	0x0000
        /*0032*/ 	.short	0x0000
        /*0034*/ 	.byte	0x00, 0xf4, 0x21, 0x00


	//----- nvinfo : EIATTR_SPARSE_MMA_MASK
	.align		4
.L_15:
        /*0038*/ 	.byte	0x03, 0x50
        /*003a*/ 	.short	0x0000


	//----- nvinfo : EIATTR_MAXREG_COUNT
	.align		4
        /*003c*/ 	.byte	0x03, 0x1b
        /*003e*/ 	.short	0x00ff


	//----- nvinfo : EIATTR_EXIT_INSTR_OFFSETS
	.align		4
        /*0040*/ 	.byte	0x04, 0x1c
        /*0042*/ 	.short	(.L_17 - .L_16)


	//   ....[0]....
.L_16:
        /*0044*/ 	.word	0x00000230


	//   ....[1]....
        /*0048*/ 	.word	0x00000250


	//----- nvinfo : EIATTR_REQNTID
	.align		4
.L_17:
        /*004c*/ 	.byte	0x04, 0x10
        /*004e*/ 	.short	(.L_19 - .L_18)
.L_18:
        /*0050*/ 	.word	0x00000080
        /*0054*/ 	.word	0x00000001
        /*0058*/ 	.word	0x00000001


	//----- nvinfo : EIATTR_CBANK_PARAM_SIZE
	.align		4
.L_19:
        /*005c*/ 	.byte	0x03, 0x19
        /*005e*/ 	.short	0x0014


	//----- nvinfo : EIATTR_PARAM_CBANK
	.align		4
        /*0060*/ 	.byte	0x04, 0x0a
        /*0062*/ 	.short	(.L_21 - .L_20)
	.align		4
.L_20:
        /*0064*/ 	.word	index@(.nv.constant0.triton_poi_fused_max_sub_2)
        /*0068*/ 	.short	0x0210
        /*006a*/ 	.short	0x0014


	//----- nvinfo : EIATTR_SW_WAR
	.align		4
.L_21:
        /*006c*/ 	.byte	0x04, 0x36
        /*006e*/ 	.short	(.L_23 - .L_22)
.L_22:
        /*0070*/ 	.word	0x00000008
.L_23:


//--------------------- .nv.callgraph             --------------------------
	.section	.nv.callgraph,"",@"SHT_CUDA_CALLGRAPH"
	.align	4
	.sectionentsize	8
	.align		4
        /*0000*/ 	.word	0x00000000
	.align		4
        /*0004*/ 	.word	0xffffffff
	.align		4
        /*0008*/ 	.word	0x00000000
	.align		4
        /*000c*/ 	.word	0xfffffffe
	.align		4
        /*0010*/ 	.word	0x00000000
	.align		4
        /*0014*/ 	.word	0xfffffffd
	.align		4
        /*0018*/ 	.word	0x00000000
	.align		4
        /*001c*/ 	.word	0xfffffffc


//--------------------- .text.triton_poi_fused_max_sub_2 --------------------------
	.section	.text.triton_poi_fused_max_sub_2,"ax",@progbits
	.align	128
        .global         triton_poi_fused_max_sub_2
        .type           triton_poi_fused_max_sub_2,@function
        .size           triton_poi_fused_max_sub_2,(.L_x_1 - triton_poi_fused_max_sub_2)
        .other          triton_poi_fused_max_sub_2,@"STO_CUDA_ENTRY STV_DEFAULT"
triton_poi_fused_max_sub_2:
.text.triton_poi_fused_max_sub_2:
[----:B------:R-:W0:Y:S02]  /*0000*/  LDC R1, c[0x0][0x28] ;  /* 0x00000a00ff017b82 */ /* 0x000e240000000800 */
[----:B------:R-:W1:Y:S01]  /*0010*/  S2R R0, SR_TID.X ;  /* 0x0000000000007919 */ /* 0x000e620000002100 */
[----:B------:R-:W2:Y:S01]  /*0020*/  LDC.64 R2, c[0x0][0x210] ;  /* 0x00008400ff027b82 */ /* 0x000ea20000000a00 */
[----:B------:R-:W-:Y:S01]  /*0030*/  CS2R R10, SRZ ;  /* 0x00000000000a7805 */ /* 0x000fe2000001ff00 */
[----:B------:R-:W-:Y:S01]  /*0040*/  ULDC.64 UR4, c[0x0][0x208] ;  /* 0x0000820000047ab9 */ /* 0x000fe20000000a00 */
[----:B------:R-:W3:Y:S01]  /*0050*/  S2R R9, SR_CTAID.X ;  /* 0x0000000000097919 */ /* 0x000ee20000002500 */
[----:B------:R-:W-:Y:S01]  /*0060*/  IMAD.MOV.U32 R6, RZ, RZ, RZ ;  /* 0x000000ffff067224 */ /* 0x000fe200078e00ff */
[----:B-1----:R-:W-:Y:S02]  /*0070*/  LOP3.LUT R0, R0, 0x7f, RZ, 0xc0, !PT ;  /* 0x0000007f00007812 */ /* 0x002fe400078ec0ff */
[----:B---3--:R-:W-:-:S03]  /*0080*/  SHF.R.S32.HI R4, RZ, 0x18, R9 ;  /* 0x00000018ff047819 */ /* 0x008fc60000011409 */
[----:B------:R-:W-:Y:S01]  /*0090*/  IMAD R9, R9, 0x80, R0 ;  /* 0x0000008009097824 */ /* 0x000fe200078e0200 */
[----:B------:R-:W-:-:S04]  /*00a0*/  SGXT R0, R4, 0x1 ;  /* 0x000000010400781a */ /* 0x000fc80000000200 */
[----:B------:R-:W-:Y:S02]  /*00b0*/  ISETP.GE.AND P0, PT, R9, 0x100, PT ;  /* 0x000001000900780c */ /* 0x000fe40003f06270 */
[----:B------:R-:W-:-:S04]  /*00c0*/  LEA.HI R0, R0, R9, RZ, 0x2 ;  /* 0x0000000900007211 */ /* 0x000fc800078f10ff */
[----:B------:R-:W-:-:S05]  /*00d0*/  LOP3.LUT R5, R0, 0xfffffffc, RZ, 0xc0, !PT ;  /* 0xfffffffc00057812 */ /* 0x000fca00078ec0ff */
[----:B--2---:R-:W-:-:S05]  /*00e0*/  IMAD.WIDE R4, R5, 0x4, R2 ;  /* 0x0000000405047825 */ /* 0x004fca00078e0202 */
[----:B------:R-:W2:Y:S01]  /*00f0*/  @!P0 LDG.E.EL R11, desc[UR4][R4.64] ;  /* 0x00000004040b8981 */ /* 0x000ea2000c2e1900 */
[----:B------:R-:W-:-:S03]  /*0100*/  IMAD.MOV.U32 R8, RZ, RZ, RZ ;  /* 0x000000ffff087224 */ /* 0x000fc600078e00ff */
[----:B------:R-:W3:Y:S04]  /*0110*/  @!P0 LDG.E.EL R6, desc[UR4][R4.64+0x4] ;  /* 0x0000040404068981 */ /* 0x000ee8000c2e1900 */
[----:B------:R-:W4:Y:S04]  /*0120*/  @!P0 LDG.E.EL R8, desc[UR4][R4.64+0x8] ;  /* 0x0000080404088981 */ /* 0x000f28000c2e1900 */
[----:B------:R-:W5:Y:S01]  /*0130*/  @!P0 LDG.E.EL R10, desc[UR4][R4.64+0xc] ;  /* 0x00000c04040a8981 */ /* 0x000f62000c2e1900 */
[----:B------:R-:W-:Y:S02]  /*0140*/  IMAD.MOV.U32 R0, RZ, RZ, RZ ;  /* 0x000000ffff007224 */ /* 0x000fe400078e00ff */
[----:B------:R-:W-:-:S05]  /*0150*/  IMAD.WIDE R2, R9, 0x4, R2 ;  /* 0x0000000409027825 */ /* 0x000fca00078e0202 */
[----:B------:R1:W5:Y:S01]  /*0160*/  @!P0 LDG.E R0, desc[UR4][R2.64] ;  /* 0x0000000402008981 */ /* 0x000362000c1e1900 */
[C---:B--2---:R-:W-:Y:S02]  /*0170*/  FSETP.NAN.AND P2, PT, R11.reuse, R11, PT ;  /* 0x0000000b0b00720b */ /* 0x044fe40003f48000 */
[----:B---3--:R-:W-:-:S11]  /*0180*/  FSETP.GT.AND P1, PT, R11, R6, PT ;  /* 0x000000060b00720b */ /* 0x008fd60003f24000 */
[----:B------:R-:W-:Y:S02]  /*0190*/  @!P2 FSEL R11, R11, R6, P1 ;  /* 0x000000060b0ba208 */ /* 0x000fe40000800000 */
[----:B------:R-:W1:Y:S02]  /*01a0*/  LDC.64 R6, c[0x0][0x218] ;  /* 0x00008600ff067b82 */ /* 0x000e640000000a00 */
[C---:B----4-:R-:W-:Y:S02]  /*01b0*/  FSETP.GT.AND P1, PT, R11.reuse, R8, PT ;  /* 0x000000080b00720b */ /* 0x050fe40003f24000 */
[----:B------:R-:W-:-:S11]  /*01c0*/  FSETP.NAN.AND P2, PT, R11, R11, PT ;  /* 0x0000000b0b00720b */ /* 0x000fd60003f48000 */
[----:B------:R-:W-:-:S04]  /*01d0*/  @!P1 FSEL R11, R11, R8, P2 ;  /* 0x000000080b0b9208 */ /* 0x000fc80001000000 */
[C---:B-----5:R-:W-:Y:S02]  /*01e0*/  FSETP.GT.AND P1, PT, R11.reuse, R10, PT ;  /* 0x0000000a0b00720b */ /* 0x060fe40003f24000 */
[----:B------:R-:W-:Y:S01]  /*01f0*/  FSETP.NAN.AND P2, PT, R11, R11, PT ;  /* 0x0000000b0b00720b */ /* 0x000fe20003f48000 */
[----:B-1----:R-:W-:-:S10]  /*0200*/  IMAD.WIDE R2, R9, 0x4, R6 ;  /* 0x0000000409027825 */ /* 0x002fd400078e0206 */
[----:B------:R-:W-:-:S05]  /*0210*/  @!P1 FSEL R11, R11, R10, P2 ;  /* 0x0000000a0b0b9208 */ /* 0x000fca0001000000 */
[----:B------:R-:W-:Y:S01]  /*0220*/  FADD R11, -R11, R0 ;  /* 0x000000000b0b7221 */ /* 0x000fe20000000100 */
[----:B------:R-:W-:Y:S06]  /*0230*/  @P0 EXIT ;  /* 0x000000000000094d */ /* 0x000fec0003800000 */
[----:B------:R-:W-:Y:S01]  /*0240*/  STG.E desc[UR4][R2.64], R11 ;  /* 0x0000000b02007986 */ /* 0x000fe2000c101904 */
[----:B------:R-:W-:Y:S05]  /*0250*/  EXIT ;  /* 0x000000000000794d */ /* 0x000fea0003800000 */
.L_x_0:
[----:B------:R-:W-:-:S00]  /*0260*/  BRA `(.L_x_0) ;  /* 0xfffffffc00fc7947 */ /* 0x000fc0000383ffff */
[----:B------:R-:W-:-:S00]  /*0270*/  NOP ;  /* 0x0000000000007918 */ /* 0x000fc00000000000 */
        /* <DEDUP_REMOVED lines=8> */
.L_x_1:


//--------------------- .nv.constant0.triton_poi_fused_max_sub_2 --------------------------
	.section	.nv.constant0.triton_poi_fused_max_sub_2,"a",@progbits
	.sectionflags	@""
	.align	4
.nv.constant0.triton_poi_fused_max_sub_2:
	.zero		548
